	.headerflags	@"EF_CUDA_TEXMODE_UNIFIED EF_CUDA_64BIT_ADDRESS EF_CUDA_ACCELERATORS EF_CUDA_SM90 EF_CUDA_VIRTUAL_SM(EF_CUDA_SM90)"
	.elftype	@"ET_EXEC"


//--------------------- .nv.info                  --------------------------
	.section	.nv.info,"",@"SHT_CUDA_INFO"
	.align	4


	//----- nvinfo : EIATTR_REGCOUNT
	.align		4
        /*0000*/ 	.byte	0x04, 0x2f
        /*0002*/ 	.short	(.L_1 - .L_0)
	.align		4
.L_0:
        /*0004*/ 	.word	index@(triton_poi_fused_relu_threshold_backward_10)
        /*0008*/ 	.word	0x0000000c


	//----- nvinfo : EIATTR_MIN_STACK_SIZE
	.align		4
.L_1:
        /*000c*/ 	.byte	0x04, 0x12
        /*000e*/ 	.short	(.L_3 - .L_2)
	.align		4
.L_2:
        /*0010*/ 	.word	index@(triton_poi_fused_relu_threshold_backward_10)
        /*0014*/ 	.word	0x00000000


	//----- nvinfo : EIATTR_FRAME_SIZE
	.align		4
.L_3:
        /*0018*/ 	.byte	0x04, 0x11
        /*001a*/ 	.short	(.L_5 - .L_4)
	.align		4
.L_4:
        /*001c*/ 	.word	index@(triton_poi_fused_relu_threshold_backward_10)
        /*0020*/ 	.word	0x00000000


	//----- nvinfo : EIATTR_MIN_STACK_SIZE
	.align		4
.L_5:
        /*0024*/ 	.byte	0x04, 0x12
        /*0026*/ 	.short	(.L_7 - .L_6)
	.align		4
.L_6:
        /*0028*/ 	.word	index@(triton_poi_fused_relu_threshold_backward_10)
        /*002c*/ 	.word	0x00000000
.L_7:


//--------------------- .nv.info.triton_poi_fused_relu_threshold_backward_10 --------------------------
	.section	.nv.info.triton_poi_fused_relu_threshold_backward_10,"",@"SHT_CUDA_INFO"
	.sectionflags	@""
	.align	4


	//----- nvinfo : EIATTR_CUDA_API_VERSION
	.align		4
        /*0000*/ 	.byte	0x04, 0x37
        /*0002*/ 	.short	(.L_9 - .L_8)
.L_8:
        /*0004*/ 	.word	0x0000007c


	//----- nvinfo : EIATTR_KPARAM_INFO
	.align		4
.L_9:
        /*0008*/ 	.byte	0x04, 0x17
        /*000a*/ 	.short	(.L_11 - .L_10)
.L_10:
        /*000c*/ 	.word	0x00000000
        /*0010*/ 	.short	0x0003
        /*0012*/ 	.short	0x0018
        /*0014*/ 	.byte	0x00, 0xf0, 0x11, 0x00


	//----- nvinfo : EIATTR_KPARAM_INFO
	.align		4
.L_11:
        /*0018*/ 	.byte	0x04, 0x17
        /*001a*/ 	.short	(.L_13 - .L_12)
.L_12:
        /*001c*/ 	.word	0x00000000
        /*0020*/ 	.short	0x0002
        /*0022*/ 	.short	0x0010
        /*0024*/ 	.byte	0x00, 0xf4, 0x21, 0x00


	//----- nvinfo : EIATTR_KPARAM_INFO
	.align		4
.L_13:
        /*0028*/ 	.byte	0x04, 0x17
        /*002a*/ 	.short	(.L_15 - .L_14)
.L_14:
        /*002c*/ 	.word	0x00000000
        /*0030*/ 	.short	0x0001
        /*0032*/ 	.short	0x0008
        /*0034*/ 	.byte	0x00, 0xf4, 0x21, 0x00


	//----- nvinfo : EIATTR_KPARAM_INFO
	.align		4
.L_15:
        /*0038*/ 	.byte	0x04, 0x17
        /*003a*/ 	.short	(.L_17 - .L_16)
.L_16:
        /*003c*/ 	.word	0x00000000
        /*0040*/ 	.short	0x0000
        /*0042*/ 	.short	0x0000
        /*0044*/ 	.byte	0x00, 0xf4, 0x21, 0x00


	//----- nvinfo : EIATTR_SPARSE_MMA_MASK
	.align		4
.L_17:
        /*0048*/ 	.byte	0x03, 0x50
        /*004a*/ 	.short	0x0000


	//----- nvinfo : EIATTR_MAXREG_COUNT
	.align		4
        /*004c*/ 	.byte	0x03, 0x1b
        /*004e*/ 	.short	0x00ff


	//----- nvinfo : EIATTR_EXIT_INSTR_OFFSETS
	.align		4
        /*0050*/ 	.byte	0x04, 0x1c
        /*0052*/ 	.short	(.L_19 - .L_18)


	//   ....[0]....
.L_18:
        /*0054*/ 	.word	0x00000220


	//----- nvinfo : EIATTR_REQNTID
	.align		4
.L_19:
        /*0058*/ 	.byte	0x04, 0x10
        /*005a*/ 	.short	(.L_21 - .L_20)
.L_20:
        /*005c*/ 	.word	0x00000080
        /*0060*/ 	.word	0x00000001
        /*0064*/ 	.word	0x00000001


	//----- nvinfo : EIATTR_CBANK_PARAM_SIZE
	.align		4
.L_21:
        /*0068*/ 	.byte	0x03, 0x19
        /*006a*/ 	.short	0x001c


	//----- nvinfo : EIATTR_PARAM_CBANK
	.align		4
        /*006c*/ 	.byte	0x04, 0x0a
        /*006e*/ 	.short	(.L_23 - .L_22)
	.align		4
.L_22:
        /*0070*/ 	.word	index@(.nv.constant0.triton_poi_fused_relu_threshold_backward_10)
        /*0074*/ 	.short	0x0210
        /*0076*/ 	.short	0x001c


	//----- nvinfo : EIATTR_SW_WAR
	.align		4
.L_23:
        /*0078*/ 	.byte	0x04, 0x36
        /*007a*/ 	.short	(.L_25 - .L_24)
.L_24:
        /*007c*/ 	.word	0x00000008
.L_25:


//--------------------- .nv.callgraph             --------------------------
	.section	.nv.callgraph,"",@"SHT_CUDA_CALLGRAPH"
	.align	4
	.sectionentsize	8
	.align		4
        /*0000*/ 	.word	0x00000000
	.align		4
        /*0004*/ 	.word	0xffffffff
	.align		4
        /*0008*/ 	.word	0x00000000
	.align		4
        /*000c*/ 	.word	0xfffffffe
	.align		4
        /*0010*/ 	.word	0x00000000
	.align		4
        /*0014*/ 	.word	0xfffffffd
	.align		4
        /*0018*/ 	.word	0x00000000
	.align		4
        /*001c*/ 	.word	0xfffffffc


//--------------------- .text.triton_poi_fused_relu_threshold_backward_10 --------------------------
	.section	.text.triton_poi_fused_relu_threshold_backward_10,"ax",@progbits
	.align	128
        .global         triton_poi_fused_relu_threshold_backward_10
        .type           triton_poi_fused_relu_threshold_backward_10,@function
        .size           triton_poi_fused_relu_threshold_backward_10,(.L_x_1 - triton_poi_fused_relu_threshold_backward_10)
        .other          triton_poi_fused_relu_threshold_backward_10,@"STO_CUDA_ENTRY STV_DEFAULT"
triton_poi_fused_relu_threshold_backward_10:
.text.triton_poi_fused_relu_threshold_backward_10:
[----:B------:R-:W-:Y:S01]  /*0000*/  LDC R1, c[0x0][0x28] ;  /* 0x00000a00ff017b82 */ /* 0x000fe20000000800 */
[----:B------:R-:W1:Y:S07]  /*0010*/  S2R R0, SR_TID.X ;  /* 0x0000000000007919 */ /* 0x000e6e0000002100 */
[----:B------:R-:W2:Y:S01]  /*0020*/  LDC.64 R4, c[0x0][0x218] ;  /* 0x00008600ff047b82 */ /* 0x000ea20000000a00 */
[----:B------:R-:W-:Y:S01]  /*0030*/  ULDC.64 UR4, c[0x0][0x208] ;  /* 0x0000820000047ab9 */ /* 0x000fe20000000a00 */
[----:B------:R-:W-:Y:S01]  /*0040*/  ULDC.64 UR6, c[0x0][0x220] ;  /* 0x0000880000067ab9 */ /* 0x000fe20000000a00 */
[----:B------:R-:W3:Y:S05]  /*0050*/  S2R R7, SR_CTAID.X ;  /* 0x0000000000077919 */ /* 0x000eea0000002500 */
[----:B------:R-:W4:Y:S01]  /*0060*/  LDC.64 R2, c[0x0][0x210] ;  /* 0x00008400ff027b82 */ /* 0x000f220000000a00 */
[----:B-1----:R-:W-:Y:S01]  /*0070*/  IMAD.SHL.U32 R0, R0, 0x2, RZ ;  /* 0x0000000200007824 */ /* 0x002fe200078e00ff */
[----:B---3--:R-:W-:-:S04]  /*0080*/  SHF.R.S32.HI R6, RZ, 0x17, R7 ;  /* 0x00000017ff067819 */ /* 0x008fc80000011407 */
[----:B------:R-:W-:-:S05]  /*0090*/  LOP3.LUT R0, R0, 0xfe, RZ, 0xc0, !PT ;  /* 0x000000fe00007812 */ /* 0x000fca00078ec0ff */
[----:B------:R-:W-:Y:S01]  /*00a0*/  IMAD R7, R7, 0x100, R0 ;  /* 0x0000010007077824 */ /* 0x000fe200078e0200 */
[----:B------:R-:W-:-:S03]  /*00b0*/  SGXT R0, R6, 0x1 ;  /* 0x000000010600781a */ /* 0x000fc60000000200 */
[----:B----4-:R-:W-:Y:S01]  /*00c0*/  IMAD.WIDE R2, R7, 0x4, R2 ;  /* 0x0000000407027825 */ /* 0x010fe200078e0202 */
[----:B------:R-:W-:-:S04]  /*00d0*/  LEA.HI R0, R0, R7, RZ, 0xb ;  /* 0x0000000700007211 */ /* 0x000fc800078f58ff */
[----:B------:R-:W-:-:S05]  /*00e0*/  LOP3.LUT R0, R0, 0xfffff800, RZ, 0xc0, !PT ;  /* 0xfffff80000007812 */ /* 0x000fca00078ec0ff */
[----:B------:R-:W-:-:S04]  /*00f0*/  IMAD.IADD R9, R7, 0x1, -R0 ;  /* 0x0000000107097824 */ /* 0x000fc800078e0a00 */
[----:B--2---:R-:W-:Y:S02]  /*0100*/  IMAD.WIDE R4, R9, 0x4, R4 ;  /* 0x0000000409047825 */ /* 0x004fe400078e0204 */
[----:B------:R-:W2:Y:S04]  /*0110*/  LDG.E.64 R8, desc[UR4][R2.64] ;  /* 0x0000000402087981 */ /* 0x000ea8000c1e1b00 */
[----:B------:R-:W2:Y:S01]  /*0120*/  LDG.E.EL.64 R4, desc[UR4][R4.64] ;  /* 0x0000000404047981 */ /* 0x000ea2000c2e1b00 */
[----:B------:R-:W-:-:S04]  /*0130*/  IADD3 R6, P2, R7, UR6, RZ ;  /* 0x0000000607067c10 */ /* 0x000fc8000ff5e0ff */
[----:B------:R-:W-:Y:S02]  /*0140*/  LEA.HI.X.SX32 R7, R7, UR7, 0x1, P2 ;  /* 0x0000000707077c11 */ /* 0x000fe400090f0eff */
[C---:B--2---:R-:W-:Y:S01]  /*0150*/  FSETP.GEU.AND P1, PT, R8.reuse, -R4, PT ;  /* 0x800000040800720b */ /* 0x044fe20003f2e000 */
[----:B------:R-:W-:Y:S01]  /*0160*/  FADD R8, R8, R4 ;  /* 0x0000000408087221 */ /* 0x000fe20000000000 */
[C---:B------:R-:W-:Y:S01]  /*0170*/  FADD R0, R9.reuse, R5 ;  /* 0x0000000509007221 */ /* 0x040fe20000000000 */
[----:B------:R-:W-:-:S03]  /*0180*/  FSETP.GEU.AND P0, PT, R9, -R5, PT ;  /* 0x800000050900720b */ /* 0x000fc60003f0e000 */
[----:B------:R-:W-:Y:S02]  /*0190*/  FSEL R8, R8, RZ, P1 ;  /* 0x000000ff08087208 */ /* 0x000fe40000800000 */
[----:B------:R-:W-:Y:S02]  /*01a0*/  FSEL R9, R0, RZ, P0 ;  /* 0x000000ff00097208 */ /* 0x000fe40000000000 */
[----:B------:R-:W-:Y:S02]  /*01b0*/  FSETP.GTU.AND P1, PT, R8, RZ, PT ;  /* 0x000000ff0800720b */ /* 0x000fe40003f2c000 */
[----:B------:R-:W-:Y:S01]  /*01c0*/  FSETP.GTU.AND P0, PT, R9, RZ, PT ;  /* 0x000000ff0900720b */ /* 0x000fe20003f0c000 */
[----:B------:R-:W-:Y:S01]  /*01d0*/  STG.E.64 desc[UR4][R2.64], R8 ;  /* 0x0000000802007986 */ /* 0x000fe2000c101b04 */
[----:B------:R-:W-:Y:S02]  /*01e0*/  SEL R0, RZ, 0x1, P1 ;  /* 0x00000001ff007807 */ /* 0x000fe40000800000 */
[----:B------:R-:W-:-:S05]  /*01f0*/  SEL R5, RZ, 0x100, P0 ;  /* 0x00000100ff057807 */ /* 0x000fca0000000000 */
[----:B------:R-:W-:-:S05]  /*0200*/  IMAD.IADD R5, R0, 0x1, R5 ;  /* 0x0000000100057824 */ /* 0x000fca00078e0205 */
[----:B------:R-:W-:Y:S01]  /*0210*/  STG.E.U16 desc[UR4][R6.64], R5 ;  /* 0x0000000506007986 */ /* 0x000fe2000c101504 */
[----:B------:R-:W-:Y:S05]  /*0220*/  EXIT ;  /* 0x000000000000794d */ /* 0x000fea0003800000 */
.L_x_0:
[----:B------:R-:W-:-:S00]  /*0230*/  BRA `(.L_x_0) ;  /* 0xfffffffc00fc7947 */ /* 0x000fc0000383ffff */
[----:B------:R-:W-:-:S00]  /*0240*/  NOP ;  /* 0x0000000000007918 */ /* 0x000fc00000000000 */
        /* <DEDUP_REMOVED lines=11> */
.L_x_1:


//--------------------- .nv.constant0.triton_poi_fused_relu_threshold_backward_10 --------------------------
	.section	.nv.constant0.triton_poi_fused_relu_threshold_backward_10,"a",@progbits
	.sectionflags	@""
	.align	4
.nv.constant0.triton_poi_fused_relu_threshold_backward_10:
	.zero		556
